//
// Generated by NVIDIA NVVM Compiler
//
// Compiler Build ID: CL-36424714
// Cuda compilation tools, release 13.0, V13.0.88
// Based on NVVM 20.0.0
//

.version 9.0
.target sm_100
.address_size 64

	// .globl	_Z20FwdNormalize2DKernelP6float2mmmf

.visible .entry _Z20FwdNormalize2DKernelP6float2mmmf(
	.param .u64 .ptr .align 1 _Z20FwdNormalize2DKernelP6float2mmmf_param_0,
	.param .u64 _Z20FwdNormalize2DKernelP6float2mmmf_param_1,
	.param .u64 _Z20FwdNormalize2DKernelP6float2mmmf_param_2,
	.param .u64 _Z20FwdNormalize2DKernelP6float2mmmf_param_3,
	.param .f32 _Z20FwdNormalize2DKernelP6float2mmmf_param_4
)
{
	.reg .pred 	%p<4>;
	.reg .b32 	%r<9>;
	.reg .b32 	%f<6>;
	.reg .b64 	%rd<11>;

	ld.param.u64 	%rd3, [_Z20FwdNormalize2DKernelP6float2mmmf_param_0];
	ld.param.u64 	%rd4, [_Z20FwdNormalize2DKernelP6float2mmmf_param_1];
	ld.param.u64 	%rd5, [_Z20FwdNormalize2DKernelP6float2mmmf_param_2];
	ld.param.u64 	%rd6, [_Z20FwdNormalize2DKernelP6float2mmmf_param_3];
	ld.param.f32 	%f1, [_Z20FwdNormalize2DKernelP6float2mmmf_param_4];
	mov.u32 	%r1, %ctaid.x;
	mov.u32 	%r2, %ntid.x;
	mov.u32 	%r3, %tid.x;
	mad.lo.s32 	%r4, %r1, %r2, %r3;
	cvt.u64.u32 	%rd1, %r4;
	mov.u32 	%r5, %ctaid.y;
	mov.u32 	%r6, %ntid.y;
	mov.u32 	%r7, %tid.y;
	mad.lo.s32 	%r8, %r5, %r6, %r7;
	cvt.u64.u32 	%rd2, %r8;
	setp.le.u64 	%p1, %rd6, %rd2;
	setp.le.u64 	%p2, %rd5, %rd1;
	or.pred  	%p3, %p2, %p1;
	@%p3 bra 	$L__BB0_2;
	cvta.to.global.u64 	%rd7, %rd3;
	mad.lo.s64 	%rd8, %rd4, %rd2, %rd1;
	shl.b64 	%rd9, %rd8, 3;
	add.s64 	%rd10, %rd7, %rd9;
	ld.global.v2.f32 	{%f2, %f3}, [%rd10];
	mul.f32 	%f4, %f1, %f2;
	mul.f32 	%f5, %f1, %f3;
	st.global.v2.f32 	[%rd10], {%f4, %f5};
$L__BB0_2:
	ret;

}
	// .globl	_Z20InvNormalize2DKernelPfmmmf
.visible .entry _Z20InvNormalize2DKernelPfmmmf(
	.param .u64 .ptr .align 1 _Z20InvNormalize2DKernelPfmmmf_param_0,
	.param .u64 _Z20InvNormalize2DKernelPfmmmf_param_1,
	.param .u64 _Z20InvNormalize2DKernelPfmmmf_param_2,
	.param .u64 _Z20InvNormalize2DKernelPfmmmf_param_3,
	.param .f32 _Z20InvNormalize2DKernelPfmmmf_param_4
)
{
	.reg .pred 	%p<4>;
	.reg .b32 	%r<9>;
	.reg .b32 	%f<6>;
	.reg .b64 	%rd<11>;
	.reg .b64 	%fd<5>;

	ld.param.u64 	%rd3, [_Z20InvNormalize2DKernelPfmmmf_param_0];
	ld.param.u64 	%rd4, [_Z20InvNormalize2DKernelPfmmmf_param_1];
	ld.param.u64 	%rd5, [_Z20InvNormalize2DKernelPfmmmf_param_2];
	ld.param.u64 	%rd6, [_Z20InvNormalize2DKernelPfmmmf_param_3];
	ld.param.f32 	%f2, [_Z20InvNormalize2DKernelPfmmmf_param_4];
	mov.u32 	%r1, %ctaid.x;
	mov.u32 	%r2, %ntid.x;
	mov.u32 	%r3, %tid.x;
	mad.lo.s32 	%r4, %r1, %r2, %r3;
	cvt.u64.u32 	%rd1, %r4;
	mov.u32 	%r5, %ctaid.y;
	mov.u32 	%r6, %ntid.y;
	mov.u32 	%r7, %tid.y;
	mad.lo.s32 	%r8, %r5, %r6, %r7;
	cvt.u64.u32 	%rd2, %r8;
	cvt.rn.f32.u64 	%f3, %rd5;
	mul.f32 	%f1, %f2, %f3;
	setp.le.u64 	%p1, %rd6, %rd2;
	setp.le.u64 	%p2, %rd5, %rd1;
	or.pred  	%p3, %p2, %p1;
	@%p3 bra 	$L__BB1_2;
	cvta.to.global.u64 	%rd7, %rd3;
	cvt.f64.f32 	%fd1, %f1;
	rcp.rn.f64 	%fd2, %fd1;
	mad.lo.s64 	%rd8, %rd4, %rd2, %rd1;
	shl.b64 	%rd9, %rd8, 2;
	add.s64 	%rd10, %rd7, %rd9;
	ld.global.f32 	%f4, [%rd10];
	cvt.f64.f32 	%fd3, %f4;
	mul.f64 	%fd4, %fd2, %fd3;
	cvt.rn.f32.f64 	%f5, %fd4;
	st.global.f32 	[%rd10], %f5;
$L__BB1_2:
	ret;

}


// ===== COMPILED SASS (sm_100) =====

	.target	sm_100

	.elftype	@"ET_EXEC"


//--------------------- .note.nv.tkinfo           --------------------------
	.section	.note.nv.tkinfo,"",@"SHT_NOTE"
	.sectionflags	@"SHF_NOTE_NV_TKINFO"
	.tkinfo
        /*0018*/ 	.word	0x00000002
        /*0030*/ 	.string	""
        /*0030*/ 	.string	"ptxas"
        /*0030*/ 	.string	"Cuda compilation tools, release 13.0, V13.0.88"
        /*0030*/ 	.string	"Build cuda_13.0.r13.0/compiler.36424714_0"
        /*0030*/ 	.string	"-arch sm_100 -m 64 "



//--------------------- .note.nv.cuinfo           --------------------------
	.section	.note.nv.cuinfo,"",@"SHT_NOTE"
	.sectionflags	@"SHF_NOTE_NV_CUINFO"
        /*0018*/ 	.short	0x0002
        /*001a*/ 	.short	0x0064
        /*001c*/ 	.short	0x0082
	.zero		2


//--------------------- .nv.info                  --------------------------
	.section	.nv.info,"",@"SHT_CUDA_INFO"
	.align	4


	//----- nvinfo : EIATTR_REGCOUNT
	.align		4
        /*0000*/ 	.byte	0x04, 0x2f
        /*0002*/ 	.short	(.L_1 - .L_0)
	.align		4
.L_0:
        /*0004*/ 	.word	index@(_Z20FwdNormalize2DKernelP6float2mmmf)
        /*0008*/ 	.word	0x00000008


	//----- nvinfo : EIATTR_FRAME_SIZE
	.align		4
.L_1:
        /*000c*/ 	.byte	0x04, 0x11
        /*000e*/ 	.short	(.L_3 - .L_2)
	.align		4
.L_2:
        /*0010*/ 	.word	index@(_Z20FwdNormalize2DKernelP6float2mmmf)
        /*0014*/ 	.word	0x00000000


	//----- nvinfo : EIATTR_REGCOUNT
	.align		4
.L_3:
        /*0018*/ 	.byte	0x04, 0x2f
        /*001a*/ 	.short	(.L_5 - .L_4)
	.align		4
.L_4:
        /*001c*/ 	.word	index@(_Z20InvNormalize2DKernelPfmmmf)
        /*0020*/ 	.word	0x00000010


	//----- nvinfo : EIATTR_FRAME_SIZE
	.align		4
.L_5:
        /*0024*/ 	.byte	0x04, 0x11
        /*0026*/ 	.short	(.L_7 - .L_6)
	.align		4
.L_6:
        /*0028*/ 	.word	index@($__internal_0_$__cuda_sm20_dblrcp_rn_slowpath_v3)
        /*002c*/ 	.word	0x00000000


	//----- nvinfo : EIATTR_FRAME_SIZE
	.align		4
.L_7:
        /*0030*/ 	.byte	0x04, 0x11
        /*0032*/ 	.short	(.L_9 - .L_8)
	.align		4
.L_8:
        /*0034*/ 	.word	index@(_Z20InvNormalize2DKernelPfmmmf)
        /*0038*/ 	.word	0x00000000


	//----- nvinfo : EIATTR_MIN_STACK_SIZE
	.align		4
.L_9:
        /*003c*/ 	.byte	0x04, 0x12
        /*003e*/ 	.short	(.L_11 - .L_10)
	.align		4
.L_10:
        /*0040*/ 	.word	index@(_Z20InvNormalize2DKernelPfmmmf)
        /*0044*/ 	.word	0x00000000


	//----- nvinfo : EIATTR_MIN_STACK_SIZE
	.align		4
.L_11:
        /*0048*/ 	.byte	0x04, 0x12
        /*004a*/ 	.short	(.L_13 - .L_12)
	.align		4
.L_12:
        /*004c*/ 	.word	index@(_Z20FwdNormalize2DKernelP6float2mmmf)
        /*0050*/ 	.word	0x00000000
.L_13:


//--------------------- .nv.compat                --------------------------
	.section	.nv.compat,"",@"SHT_CUDA_COMPAT_INFO"
	.align	4
        /*0000*/ 	.byte	0x02, 0x09, 0x00, 0x00, 0x02, 0x02, 0x01, 0x00, 0x02, 0x05, 0x05, 0x00, 0x03, 0x07, 0x01, 0x01
        /*0010*/ 	.byte	0x02, 0x03, 0x00, 0x00, 0x02, 0x06, 0x01, 0x00, 0x04, 0x0b, 0x08, 0x00, 0x01, 0x00, 0x00, 0x00
        /*0020*/ 	.byte	0x00, 0x00, 0x00, 0x00


//--------------------- .nv.info._Z20InvNormalize2DKernelPfmmmf --------------------------
	.section	.nv.info._Z20InvNormalize2DKernelPfmmmf,"",@"SHT_CUDA_INFO"
	.sectionflags	@""
	.align	4


	//----- nvinfo : EIATTR_CUDA_API_VERSION
	.align		4
        /*0000*/ 	.byte	0x04, 0x37
        /*0002*/ 	.short	(.L_15 - .L_14)
.L_14:
        /*0004*/ 	.word	0x00000082


	//----- nvinfo : EIATTR_KPARAM_INFO
	.align		4
.L_15:
        /*0008*/ 	.byte	0x04, 0x17
        /*000a*/ 	.short	(.L_17 - .L_16)
.L_16:
        /*000c*/ 	.word	0x00000000
        /*0010*/ 	.short	0x0004
        /*0012*/ 	.short	0x0020
        /*0014*/ 	.byte	0x00, 0xf0, 0x11, 0x00


	//----- nvinfo : EIATTR_KPARAM_INFO
	.align		4
.L_17:
        /*0018*/ 	.byte	0x04, 0x17
        /*001a*/ 	.short	(.L_19 - .L_18)
.L_18:
        /*001c*/ 	.word	0x00000000
        /*0020*/ 	.short	0x0003
        /*0022*/ 	.short	0x0018
        /*0024*/ 	.byte	0x00, 0xf0, 0x21, 0x00


	//----- nvinfo : EIATTR_KPARAM_INFO
	.align		4
.L_19:
        /*0028*/ 	.byte	0x04, 0x17
        /*002a*/ 	.short	(.L_21 - .L_20)
.L_20:
        /*002c*/ 	.word	0x00000000
        /*0030*/ 	.short	0x0002
        /*0032*/ 	.short	0x0010
        /*0034*/ 	.byte	0x00, 0xf0, 0x21, 0x00


	//----- nvinfo : EIATTR_KPARAM_INFO
	.align		4
.L_21:
        /*0038*/ 	.byte	0x04, 0x17
        /*003a*/ 	.short	(.L_23 - .L_22)
.L_22:
        /*003c*/ 	.word	0x00000000
        /*0040*/ 	.short	0x0001
        /*0042*/ 	.short	0x0008
        /*0044*/ 	.byte	0x00, 0xf0, 0x21, 0x00


	//----- nvinfo : EIATTR_KPARAM_INFO
	.align		4
.L_23:
        /*0048*/ 	.byte	0x04, 0x17
        /*004a*/ 	.short	(.L_25 - .L_24)
.L_24:
        /*004c*/ 	.word	0x00000000
        /*0050*/ 	.short	0x0000
        /*0052*/ 	.short	0x0000
        /*0054*/ 	.byte	0x00, 0xf5, 0x21, 0x00


	//----- nvinfo : EIATTR_SPARSE_MMA_MASK
	.align		4
.L_25:
        /*0058*/ 	.byte	0x03, 0x50
        /*005a*/ 	.short	0x0000


	//----- nvinfo : EIATTR_MAXREG_COUNT
	.align		4
        /*005c*/ 	.byte	0x03, 0x1b
        /*005e*/ 	.short	0x00ff


	//----- nvinfo : EIATTR_MERCURY_ISA_VERSION
	.align		4
        /*0060*/ 	.byte	0x03, 0x5f
        /*0062*/ 	.short	0x0101


	//----- nvinfo : EIATTR_VRC_CTA_INIT_COUNT
	.align		4
        /*0064*/ 	.byte	0x02, 0x4a
	.zero		1
	.zero		1


	//----- nvinfo : EIATTR_EXIT_INSTR_OFFSETS
	.align		4
        /*0068*/ 	.byte	0x04, 0x1c
        /*006a*/ 	.short	(.L_27 - .L_26)


	//   ....[0]....
.L_26:
        /*006c*/ 	.word	0x00000120


	//   ....[1]....
        /*0070*/ 	.word	0x000002d0


	//----- nvinfo : EIATTR_CRS_STACK_SIZE
	.align		4
.L_27:
        /*0074*/ 	.byte	0x04, 0x1e
        /*0076*/ 	.short	(.L_29 - .L_28)
.L_28:
        /*0078*/ 	.word	0x00000000


	//----- nvinfo : EIATTR_CBANK_PARAM_SIZE
	.align		4
.L_29:
        /*007c*/ 	.byte	0x03, 0x19
        /*007e*/ 	.short	0x0024


	//----- nvinfo : EIATTR_PARAM_CBANK
	.align		4
        /*0080*/ 	.byte	0x04, 0x0a
        /*0082*/ 	.short	(.L_31 - .L_30)
	.align		4
.L_30:
        /*0084*/ 	.word	index@(.nv.constant0._Z20InvNormalize2DKernelPfmmmf)
        /*0088*/ 	.short	0x0380
        /*008a*/ 	.short	0x0024


	//----- nvinfo : EIATTR_SW_WAR
	.align		4
.L_31:
        /*008c*/ 	.byte	0x04, 0x36
        /*008e*/ 	.short	(.L_33 - .L_32)
.L_32:
        /*0090*/ 	.word	0x00000008
.L_33:


//--------------------- .nv.info._Z20FwdNormalize2DKernelP6float2mmmf --------------------------
	.section	.nv.info._Z20FwdNormalize2DKernelP6float2mmmf,"",@"SHT_CUDA_INFO"
	.sectionflags	@""
	.align	4


	//----- nvinfo : EIATTR_CUDA_API_VERSION
	.align		4
        /*0000*/ 	.byte	0x04, 0x37
        /*0002*/ 	.short	(.L_35 - .L_34)
.L_34:
        /*0004*/ 	.word	0x00000082


	//----- nvinfo : EIATTR_KPARAM_INFO
	.align		4
.L_35:
        /*0008*/ 	.byte	0x04, 0x17
        /*000a*/ 	.short	(.L_37 - .L_36)
.L_36:
        /*000c*/ 	.word	0x00000000
        /*0010*/ 	.short	0x0004
        /*0012*/ 	.short	0x0020
        /*0014*/ 	.byte	0x00, 0xf0, 0x11, 0x00


	//----- nvinfo : EIATTR_KPARAM_INFO
	.align		4
.L_37:
        /*0018*/ 	.byte	0x04, 0x17
        /*001a*/ 	.short	(.L_39 - .L_38)
.L_38:
        /*001c*/ 	.word	0x00000000
        /*0020*/ 	.short	0x0003
        /*0022*/ 	.short	0x0018
        /*0024*/ 	.byte	0x00, 0xf0, 0x21, 0x00


	//----- nvinfo : EIATTR_KPARAM_INFO
	.align		4
.L_39:
        /*0028*/ 	.byte	0x04, 0x17
        /*002a*/ 	.short	(.L_41 - .L_40)
.L_40:
        /*002c*/ 	.word	0x00000000
        /*0030*/ 	.short	0x0002
        /*0032*/ 	.short	0x0010
        /*0034*/ 	.byte	0x00, 0xf0, 0x21, 0x00


	//----- nvinfo : EIATTR_KPARAM_INFO
	.align		4
.L_41:
        /*0038*/ 	.byte	0x04, 0x17
        /*003a*/ 	.short	(.L_43 - .L_42)
.L_42:
        /*003c*/ 	.word	0x00000000
        /*0040*/ 	.short	0x0001
        /*0042*/ 	.short	0x0008
        /*0044*/ 	.byte	0x00, 0xf0, 0x21, 0x00


	//----- nvinfo : EIATTR_KPARAM_INFO
	.align		4
.L_43:
        /*0048*/ 	.byte	0x04, 0x17
        /*004a*/ 	.short	(.L_45 - .L_44)
.L_44:
        /*004c*/ 	.word	0x00000000
        /*0050*/ 	.short	0x0000
        /*0052*/ 	.short	0x0000
        /*0054*/ 	.byte	0x00, 0xf5, 0x21, 0x00


	//----- nvinfo : EIATTR_SPARSE_MMA_MASK
	.align		4
.L_45:
        /*0058*/ 	.byte	0x03, 0x50
        /*005a*/ 	.short	0x0000


	//----- nvinfo : EIATTR_MAXREG_COUNT
	.align		4
        /*005c*/ 	.byte	0x03, 0x1b
        /*005e*/ 	.short	0x00ff


	//----- nvinfo : EIATTR_MERCURY_ISA_VERSION
	.align		4
        /*0060*/ 	.byte	0x03, 0x5f
        /*0062*/ 	.short	0x0101


	//----- nvinfo : EIATTR_VRC_CTA_INIT_COUNT
	.align		4
        /*0064*/ 	.byte	0x02, 0x4a
	.zero		1
	.zero		1


	//----- nvinfo : EIATTR_EXIT_INSTR_OFFSETS
	.align		4
        /*0068*/ 	.byte	0x04, 0x1c
        /*006a*/ 	.short	(.L_47 - .L_46)


	//   ....[0]....
.L_46:
        /*006c*/ 	.word	0x000000e0


	//   ....[1]....
        /*0070*/ 	.word	0x000001b0


	//----- nvinfo : EIATTR_CBANK_PARAM_SIZE
	.align		4
.L_47:
        /*0074*/ 	.byte	0x03, 0x19
        /*0076*/ 	.short	0x0024


	//----- nvinfo : EIATTR_PARAM_CBANK
	.align		4
        /*0078*/ 	.byte	0x04, 0x0a
        /*007a*/ 	.short	(.L_49 - .L_48)
	.align		4
.L_48:
        /*007c*/ 	.word	index@(.nv.constant0._Z20FwdNormalize2DKernelP6float2mmmf)
        /*0080*/ 	.short	0x0380
        /*0082*/ 	.short	0x0024


	//----- nvinfo : EIATTR_SW_WAR
	.align		4
.L_49:
        /*0084*/ 	.byte	0x04, 0x36
        /*0086*/ 	.short	(.L_51 - .L_50)
.L_50:
        /*0088*/ 	.word	0x00000008
.L_51:


//--------------------- .nv.callgraph             --------------------------
	.section	.nv.callgraph,"",@"SHT_CUDA_CALLGRAPH"
	.align	4
	.sectionentsize	8
	.align		4
        /*0000*/ 	.word	0x00000000
	.align		4
        /*0004*/ 	.word	0xffffffff
	.align		4
        /*0008*/ 	.word	0x00000000
	.align		4
        /*000c*/ 	.word	0xfffffffe
	.align		4
        /*0010*/ 	.word	0x00000000
	.align		4
        /*0014*/ 	.word	0xfffffffd
	.align		4
        /*0018*/ 	.word	0x00000000
	.align		4
        /*001c*/ 	.word	0xfffffffc


//--------------------- .text._Z20InvNormalize2DKernelPfmmmf --------------------------
	.section	.text._Z20InvNormalize2DKernelPfmmmf,"ax",@progbits
	.align	128
        .global         _Z20InvNormalize2DKernelPfmmmf
        .type           _Z20InvNormalize2DKernelPfmmmf,@function
        .size           _Z20InvNormalize2DKernelPfmmmf,(.L_x_6 - _Z20InvNormalize2DKernelPfmmmf)
        .other          _Z20InvNormalize2DKernelPfmmmf,@"STO_CUDA_ENTRY STV_DEFAULT"
_Z20InvNormalize2DKernelPfmmmf:
.text._Z20InvNormalize2DKernelPfmmmf:
[----:B------:R-:W-:Y:S01]  /*0000*/  LDC R1, c[0x0][0x37c] ;  /* 0x0000df00ff017b82 */ /* 0x000fe20000000800 */
[----:B------:R-:W0:Y:S07]  /*0010*/  S2R R0, SR_TID.Y ;  /* 0x0000000000007919 */ /* 0x000e2e0000002200 */
[----:B------:R-:W1:Y:S01]  /*0020*/  LDC R2, c[0x0][0x360] ;  /* 0x0000d800ff027b82 */ /* 0x000e620000000800 */
[----:B------:R-:W2:Y:S01]  /*0030*/  LDCU.128 UR8, c[0x0][0x390] ;  /* 0x00007200ff0877ac */ /* 0x000ea20008000c00 */
[----:B------:R-:W1:Y:S01]  /*0040*/  S2R R3, SR_TID.X ;  /* 0x0000000000037919 */ /* 0x000e620000002100 */
[----:B------:R-:W3:Y:S05]  /*0050*/  LDCU.64 UR6, c[0x0][0x390] ;  /* 0x00007200ff0677ac */ /* 0x000eea0008000a00 */
[----:B------:R-:W0:Y:S08]  /*0060*/  S2UR UR5, SR_CTAID.Y ;  /* 0x00000000000579c3 */ /* 0x000e300000002600 */
[----:B------:R-:W0:Y:S08]  /*0070*/  LDC R5, c[0x0][0x364] ;  /* 0x0000d900ff057b82 */ /* 0x000e300000000800 */
[----:B------:R-:W1:Y:S01]  /*0080*/  S2UR UR4, SR_CTAID.X ;  /* 0x00000000000479c3 */ /* 0x000e620000002500 */
[----:B0-----:R-:W-:-:S02]  /*0090*/  IMAD R5, R5, UR5, R0 ;  /* 0x0000000505057c24 */ /* 0x001fc4000f8e0200 */
[----:B---3--:R-:W0:Y:S03]  /*00a0*/  I2F.U64 R0, UR6 ;  /* 0x0000000600007d12 */ /* 0x008e260008301000 */
[----:B--2---:R-:W-:Y:S01]  /*00b0*/  ISETP.GE.U32.AND P1, PT, R5, UR10, PT ;  /* 0x0000000a05007c0c */ /* 0x004fe2000bf26070 */
[----:B-1----:R-:W-:Y:S01]  /*00c0*/  IMAD R2, R2, UR4, R3 ;  /* 0x0000000402027c24 */ /* 0x002fe2000f8e0203 */
[----:B------:R-:W0:Y:S02]  /*00d0*/  LDCU UR4, c[0x0][0x3a0] ;  /* 0x00007400ff0477ac */ /* 0x000e240008000800 */
[----:B------:R-:W-:Y:S02]  /*00e0*/  ISETP.GE.U32.AND.EX P1, PT, RZ, UR11, PT, P1 ;  /* 0x0000000bff007c0c */ /* 0x000fe4000bf26110 */
[----:B------:R-:W-:-:S04]  /*00f0*/  ISETP.GE.U32.AND P0, PT, R2, UR8, PT ;  /* 0x0000000802007c0c */ /* 0x000fc8000bf06070 */
[----:B------:R-:W-:Y:S01]  /*0100*/  ISETP.GE.U32.OR.EX P0, PT, RZ, UR9, P1, P0 ;  /* 0x00000009ff007c0c */ /* 0x000fe20008f06500 */
[----:B0-----:R-:W-:-:S12]  /*0110*/  FMUL R0, R0, UR4 ;  /* 0x0000000400007c20 */ /* 0x001fd80008400000 */
[----:B------:R-:W-:Y:S05]  /*0120*/  @P0 EXIT ;  /* 0x000000000000094d */ /* 0x000fea0003800000 */
[----:B------:R-:W0:Y:S01]  /*0130*/  F2F.F64.F32 R6, R0 ;  /* 0x0000000000067310 */ /* 0x000e220000201800 */
[----:B------:R-:W1:Y:S07]  /*0140*/  LDCU.64 UR4, c[0x0][0x358] ;  /* 0x00006b00ff0477ac */ /* 0x000e6e0008000a00 */
[----:B0-----:R-:W0:Y:S01]  /*0150*/  MUFU.RCP64H R9, R7 ;  /* 0x0000000700097308 */ /* 0x001e220000001800 */
[----:B------:R-:W-:-:S05]  /*0160*/  VIADD R8, R7, 0x300402 ;  /* 0x0030040207087836 */ /* 0x000fca0000000000 */
[----:B------:R-:W-:Y:S01]  /*0170*/  FSETP.GEU.AND P0, PT, |R8|, 5.8789094863358348022e-39, PT ;  /* 0x004004020800780b */ /* 0x000fe20003f0e200 */
[----:B0-----:R-:W-:-:S08]  /*0180*/  DFMA R10, -R6, R8, 1 ;  /* 0x3ff00000060a742b */ /* 0x001fd00000000108 */
[----:B------:R-:W-:-:S08]  /*0190*/  DFMA R10, R10, R10, R10 ;  /* 0x0000000a0a0a722b */ /* 0x000fd0000000000a */
[----:B------:R-:W-:-:S08]  /*01a0*/  DFMA R10, R8, R10, R8 ;  /* 0x0000000a080a722b */ /* 0x000fd00000000008 */
[----:B------:R-:W-:-:S08]  /*01b0*/  DFMA R12, -R6, R10, 1 ;  /* 0x3ff00000060c742b */ /* 0x000fd0000000010a */
[----:B------:R-:W-:Y:S01]  /*01c0*/  DFMA R10, R10, R12, R10 ;  /* 0x0000000c0a0a722b */ /* 0x000fe2000000000a */
[----:B-1----:R-:W-:Y:S10]  /*01d0*/  @P0 BRA `(.L_x_0) ;  /* 0x0000000000100947 */ /* 0x002ff40003800000 */
[----:B------:R-:W-:-:S05]  /*01e0*/  LOP3.LUT R0, R7, 0x7fffffff, RZ, 0xc0, !PT ;  /* 0x7fffffff07007812 */ /* 0x000fca00078ec0ff */
[----:B------:R-:W-:Y:S01]  /*01f0*/  VIADD R10, R0, 0xfff00000 ;  /* 0xfff00000000a7836 */ /* 0x000fe20000000000 */
[----:B------:R-:W-:-:S07]  /*0200*/  MOV R0, 0x220 ;  /* 0x0000022000007802 */ /* 0x000fce0000000f00 */
[----:B------:R-:W-:Y:S05]  /*0210*/  CALL.REL.NOINC `($__internal_0_$__cuda_sm20_dblrcp_rn_slowpath_v3) ;  /* 0x0000000000307944 */ /* 0x000fea0003c00000 */
.L_x_0:
[----:B------:R-:W0:Y:S01]  /*0220*/  LDCU.128 UR8, c[0x0][0x380] ;  /* 0x00007000ff0877ac */ /* 0x000e220008000c00 */
[----:B------:R-:W-:Y:S02]  /*0230*/  IMAD.MOV.U32 R3, RZ, RZ, RZ ;  /* 0x000000ffff037224 */ /* 0x000fe400078e00ff */
[----:B0-----:R-:W-:-:S04]  /*0240*/  IMAD.WIDE.U32 R6, R5, UR10, R2 ;  /* 0x0000000a05067c25 */ /* 0x001fc8000f8e0002 */
[----:B------:R-:W-:Y:S01]  /*0250*/  IMAD R5, R5, UR11, R7 ;  /* 0x0000000b05057c24 */ /* 0x000fe2000f8e0207 */
[----:B------:R-:W-:-:S04]  /*0260*/  LEA R2, P0, R6, UR8, 0x2 ;  /* 0x0000000806027c11 */ /* 0x000fc8000f8010ff */
[----:B------:R-:W-:-:S05]  /*0270*/  LEA.HI.X R3, R6, UR9, R5, 0x2, P0 ;  /* 0x0000000906037c11 */ /* 0x000fca00080f1405 */
[----:B------:R-:W2:Y:S02]  /*0280*/  LDG.E R0, desc[UR4][R2.64] ;  /* 0x0000000402007981 */ /* 0x000ea4000c1e1900 */
[----:B--2---:R-:W0:Y:S02]  /*0290*/  F2F.F64.F32 R4, R0 ;  /* 0x0000000000047310 */ /* 0x004e240000201800 */
[----:B0-----:R-:W-:-:S10]  /*02a0*/  DMUL R4, R4, R10 ;  /* 0x0000000a04047228 */ /* 0x001fd40000000000 */
[----:B------:R-:W0:Y:S02]  /*02b0*/  F2F.F32.F64 R5, R4 ;  /* 0x0000000400057310 */ /* 0x000e240000301000 */
[----:B0-----:R-:W-:Y:S01]  /*02c0*/  STG.E desc[UR4][R2.64], R5 ;  /* 0x0000000502007986 */ /* 0x001fe2000c101904 */
[----:B------:R-:W-:Y:S05]  /*02d0*/  EXIT ;  /* 0x000000000000794d */ /* 0x000fea0003800000 */
        .weak           $__internal_0_$__cuda_sm20_dblrcp_rn_slowpath_v3
        .type           $__internal_0_$__cuda_sm20_dblrcp_rn_slowpath_v3,@function
        .size           $__internal_0_$__cuda_sm20_dblrcp_rn_slowpath_v3,(.L_x_6 - $__internal_0_$__cuda_sm20_dblrcp_rn_slowpath_v3)
$__internal_0_$__cuda_sm20_dblrcp_rn_slowpath_v3:
[----:B------:R-:W-:-:S14]  /*02e0*/  DSETP.GTU.AND P0, PT, |R6|, +INF , PT ;  /* 0x7ff000000600742a */ /* 0x000fdc0003f0c200 */
[----:B------:R-:W-:Y:S05]  /*02f0*/  @P0 BRA `(.L_x_1) ;  /* 0x00000000007c0947 */ /* 0x000fea0003800000 */
[----:B------:R-:W-:-:S05]  /*0300*/  LOP3.LUT R4, R7, 0x7fffffff, RZ, 0xc0, !PT ;  /* 0x7fffffff07047812 */ /* 0x000fca00078ec0ff */
[----:B------:R-:W-:-:S05]  /*0310*/  VIADD R8, R4, 0xffffffff ;  /* 0xffffffff04087836 */ /* 0x000fca0000000000 */
[----:B------:R-:W-:-:S13]  /*0320*/  ISETP.GE.U32.AND P0, PT, R8, 0x7fefffff, PT ;  /* 0x7fefffff0800780c */ /* 0x000fda0003f06070 */
[----:B------:R-:W-:Y:S02]  /*0330*/  @P0 LOP3.LUT R9, R7, 0x7ff00000, RZ, 0x3c, !PT ;  /* 0x7ff0000007090812 */ /* 0x000fe400078e3cff */
[----:B------:R-:W-:Y:S01]  /*0340*/  @P0 MOV R8, RZ ;  /* 0x000000ff00080202 */ /* 0x000fe20000000f00 */
[----:B------:R-:W-:Y:S06]  /*0350*/  @P0 BRA `(.L_x_2) ;  /* 0x00000000006c0947 */ /* 0x000fec0003800000 */
[----:B------:R-:W-:-:S13]  /*0360*/  ISETP.GE.U32.AND P0, PT, R4, 0x1000001, PT ;  /* 0x010000010400780c */ /* 0x000fda0003f06070 */
[----:B------:R-:W-:Y:S05]  /*0370*/  @!P0 BRA `(.L_x_3) ;  /* 0x0000000000348947 */ /* 0x000fea0003800000 */
[----:B------:R-:W-:Y:S02]  /*0380*/  VIADD R9, R7, 0xc0200000 ;  /* 0xc020000007097836 */ /* 0x000fe40000000000 */
[----:B------:R-:W-:Y:S02]  /*0390*/  IMAD.MOV.U32 R8, RZ, RZ, R6 ;  /* 0x000000ffff087224 */ /* 0x000fe400078e0006 */
[----:B------:R-:W0:Y:S04]  /*03a0*/  MUFU.RCP64H R11, R9 ;  /* 0x00000009000b7308 */ /* 0x000e280000001800 */
[----:B0-----:R-:W-:-:S08]  /*03b0*/  DFMA R12, -R8, R10, 1 ;  /* 0x3ff00000080c742b */ /* 0x001fd0000000010a */
[----:B------:R-:W-:-:S08]  /*03c0*/  DFMA R12, R12, R12, R12 ;  /* 0x0000000c0c0c722b */ /* 0x000fd0000000000c */
[----:B------:R-:W-:-:S08]  /*03d0*/  DFMA R12, R10, R12, R10 ;  /* 0x0000000c0a0c722b */ /* 0x000fd0000000000a */
[----:B------:R-:W-:-:S08]  /*03e0*/  DFMA R10, -R8, R12, 1 ;  /* 0x3ff00000080a742b */ /* 0x000fd0000000010c */
[----:B------:R-:W-:-:S08]  /*03f0*/  DFMA R10, R12, R10, R12 ;  /* 0x0000000a0c0a722b */ /* 0x000fd0000000000c */
[----:B------:R-:W-:-:S08]  /*0400*/  DMUL R10, R10, 2.2250738585072013831e-308 ;  /* 0x001000000a0a7828 */ /* 0x000fd00000000000 */
[----:B------:R-:W-:-:S08]  /*0410*/  DFMA R6, -R6, R10, 1 ;  /* 0x3ff000000606742b */ /* 0x000fd0000000010a */
[----:B------:R-:W-:-:S08]  /*0420*/  DFMA R6, R6, R6, R6 ;  /* 0x000000060606722b */ /* 0x000fd00000000006 */
[----:B------:R-:W-:Y:S01]  /*0430*/  DFMA R8, R10, R6, R10 ;  /* 0x000000060a08722b */ /* 0x000fe2000000000a */
[----:B------:R-:W-:Y:S10]  /*0440*/  BRA `(.L_x_2) ;  /* 0x0000000000307947 */ /* 0x000ff40003800000 */
.L_x_3:
[----:B------:R-:W-:Y:S01]  /*0450*/  DMUL R6, R6, 8.11296384146066816958e+31 ;  /* 0x4690000006067828 */ /* 0x000fe20000000000 */
[----:B------:R-:W-:-:S05]  /*0460*/  IMAD.MOV.U32 R8, RZ, RZ, R10 ;  /* 0x000000ffff087224 */ /* 0x000fca00078e000a */
[----:B------:R-:W0:Y:S02]  /*0470*/  MUFU.RCP64H R9, R7 ;  /* 0x0000000700097308 */ /* 0x000e240000001800 */
[----:B0-----:R-:W-:-:S08]  /*0480*/  DFMA R10, -R6, R8, 1 ;  /* 0x3ff00000060a742b */ /* 0x001fd00000000108 */
[----:B------:R-:W-:-:S08]  /*0490*/  DFMA R10, R10, R10, R10 ;  /* 0x0000000a0a0a722b */ /* 0x000fd0000000000a */
[----:B------:R-:W-:-:S08]  /*04a0*/  DFMA R10, R8, R10, R8 ;  /* 0x0000000a080a722b */ /* 0x000fd00000000008 */
[----:B------:R-:W-:-:S08]  /*04b0*/  DFMA R8, -R6, R10, 1 ;  /* 0x3ff000000608742b */ /* 0x000fd0000000010a */
[----:B------:R-:W-:-:S08]  /*04c0*/  DFMA R8, R10, R8, R10 ;  /* 0x000000080a08722b */ /* 0x000fd0000000000a */
[----:B------:R-:W-:Y:S01]  /*04d0*/  DMUL R8, R8, 8.11296384146066816958e+31 ;  /* 0x4690000008087828 */ /* 0x000fe20000000000 */
[----:B------:R-:W-:Y:S10]  /*04e0*/  BRA `(.L_x_2) ;  /* 0x0000000000087947 */ /* 0x000ff40003800000 */
.L_x_1:
[----:B------:R-:W-:Y:S02]  /*04f0*/  LOP3.LUT R9, R7, 0x80000, RZ, 0xfc, !PT ;  /* 0x0008000007097812 */ /* 0x000fe400078efcff */
[----:B------:R-:W-:-:S07]  /*0500*/  MOV R8, R6 ;  /* 0x0000000600087202 */ /* 0x000fce0000000f00 */
.L_x_2:
[----:B------:R-:W-:Y:S01]  /*0510*/  MOV R6, R0 ;  /* 0x0000000000067202 */ /* 0x000fe20000000f00 */
[----:B------:R-:W-:Y:S02]  /*0520*/  IMAD.MOV.U32 R7, RZ, RZ, 0x0 ;  /* 0x00000000ff077424 */ /* 0x000fe400078e00ff */
[----:B------:R-:W-:Y:S02]  /*0530*/  IMAD.MOV.U32 R10, RZ, RZ, R8 ;  /* 0x000000ffff0a7224 */ /* 0x000fe400078e0008 */
[----:B------:R-:W-:Y:S01]  /*0540*/  IMAD.MOV.U32 R11, RZ, RZ, R9 ;  /* 0x000000ffff0b7224 */ /* 0x000fe200078e0009 */
[----:B------:R-:W-:Y:S06]  /*0550*/  RET.REL.NODEC R6 `(_Z20InvNormalize2DKernelPfmmmf) ;  /* 0xfffffff806a87950 */ /* 0x000fec0003c3ffff */
.L_x_4:
[----:B------:R-:W-:-:S00]  /*0560*/  BRA `(.L_x_4) ;  /* 0xfffffffc00fc7947 */ /* 0x000fc0000383ffff */
[----:B------:R-:W-:-:S00]  /*0570*/  NOP ;  /* 0x0000000000007918 */ /* 0x000fc00000000000 */
        /* <DEDUP_REMOVED lines=8> */
.L_x_6:


//--------------------- .text._Z20FwdNormalize2DKernelP6float2mmmf --------------------------
	.section	.text._Z20FwdNormalize2DKernelP6float2mmmf,"ax",@progbits
	.align	128
        .global         _Z20FwdNormalize2DKernelP6float2mmmf
        .type           _Z20FwdNormalize2DKernelP6float2mmmf,@function
        .size           _Z20FwdNormalize2DKernelP6float2mmmf,(.L_x_8 - _Z20FwdNormalize2DKernelP6float2mmmf)
        .other          _Z20FwdNormalize2DKernelP6float2mmmf,@"STO_CUDA_ENTRY STV_DEFAULT"
_Z20FwdNormalize2DKernelP6float2mmmf:
.text._Z20FwdNormalize2DKernelP6float2mmmf:
[----:B------:R-:W-:Y:S01]  /*0000*/  LDC R1, c[0x0][0x37c] ;  /* 0x0000df00ff017b82 */ /* 0x000fe20000000800 */
[----:B------:R-:W0:Y:S07]  /*0010*/  S2R R0, SR_TID.Y ;  /* 0x0000000000007919 */ /* 0x000e2e0000002200 */
[----:B------:R-:W1:Y:S01]  /*0020*/  LDC R4, c[0x0][0x360] ;  /* 0x0000d800ff047b82 */ /* 0x000e620000000800 */
[----:B------:R-:W2:Y:S01]  /*0030*/  LDCU.128 UR8, c[0x0][0x390] ;  /* 0x00007200ff0877ac */ /* 0x000ea20008000c00 */
[----:B------:R-:W1:Y:S06]  /*0040*/  S2R R5, SR_TID.X ;  /* 0x0000000000057919 */ /* 0x000e6c0000002100 */
[----:B------:R-:W0:Y:S08]  /*0050*/  S2UR UR5, SR_CTAID.Y ;  /* 0x00000000000579c3 */ /* 0x000e300000002600 */
[----:B------:R-:W0:Y:S08]  /*0060*/  LDC R3, c[0x0][0x364] ;  /* 0x0000d900ff037b82 */ /* 0x000e300000000800 */
[----:B------:R-:W1:Y:S01]  /*0070*/  S2UR UR4, SR_CTAID.X ;  /* 0x00000000000479c3 */ /* 0x000e620000002500 */
[----:B0-----:R-:W-:-:S05]  /*0080*/  IMAD R3, R3, UR5, R0 ;  /* 0x0000000503037c24 */ /* 0x001fca000f8e0200 */
[----:B--2---:R-:W-:Y:S01]  /*0090*/  ISETP.GE.U32.AND P1, PT, R3, UR10, PT ;  /* 0x0000000a03007c0c */ /* 0x004fe2000bf26070 */
[----:B-1----:R-:W-:-:S03]  /*00a0*/  IMAD R4, R4, UR4, R5 ;  /* 0x0000000404047c24 */ /* 0x002fc6000f8e0205 */
[----:B------:R-:W-:Y:S02]  /*00b0*/  ISETP.GE.U32.AND.EX P1, PT, RZ, UR11, PT, P1 ;  /* 0x0000000bff007c0c */ /* 0x000fe4000bf26110 */
[----:B------:R-:W-:-:S04]  /*00c0*/  ISETP.GE.U32.AND P0, PT, R4, UR8, PT ;  /* 0x0000000804007c0c */ /* 0x000fc8000bf06070 */
[----:B------:R-:W-:-:S13]  /*00d0*/  ISETP.GE.U32.OR.EX P0, PT, RZ, UR9, P1, P0 ;  /* 0x00000009ff007c0c */ /* 0x000fda0008f06500 */
[----:B------:R-:W-:Y:S05]  /*00e0*/  @P0 EXIT ;  /* 0x000000000000094d */ /* 0x000fea0003800000 */
[----:B------:R-:W0:Y:S01]  /*00f0*/  LDCU.128 UR8, c[0x0][0x380] ;  /* 0x00007000ff0877ac */ /* 0x000e220008000c00 */
[----:B------:R-:W-:Y:S01]  /*0100*/  HFMA2 R5, -RZ, RZ, 0, 0 ;  /* 0x00000000ff057431 */ /* 0x000fe200000001ff */
[----:B------:R-:W1:Y:S01]  /*0110*/  LDCU.64 UR4, c[0x0][0x358] ;  /* 0x00006b00ff0477ac */ /* 0x000e620008000a00 */
[----:B------:R-:W2:Y:S01]  /*0120*/  LDCU UR6, c[0x0][0x3a0] ;  /* 0x00007400ff0677ac */ /* 0x000ea20008000800 */
[----:B0-----:R-:W-:-:S04]  /*0130*/  IMAD.WIDE.U32 R4, R3, UR10, R4 ;  /* 0x0000000a03047c25 */ /* 0x001fc8000f8e0004 */
[----:B------:R-:W-:Y:S01]  /*0140*/  IMAD R3, R3, UR11, R5 ;  /* 0x0000000b03037c24 */ /* 0x000fe2000f8e0205 */
[----:B------:R-:W-:-:S04]  /*0150*/  LEA R2, P0, R4, UR8, 0x3 ;  /* 0x0000000804027c11 */ /* 0x000fc8000f8018ff */
[----:B------:R-:W-:-:S05]  /*0160*/  LEA.HI.X R3, R4, UR9, R3, 0x3, P0 ;  /* 0x0000000904037c11 */ /* 0x000fca00080f1c03 */
[----:B-1----:R-:W2:Y:S02]  /*0170*/  LDG.E.64 R4, desc[UR4][R2.64] ;  /* 0x0000000402047981 */ /* 0x002ea4000c1e1b00 */
[----:B--2---:R-:W-:Y:S01]  /*0180*/  FMUL R4, R4, UR6 ;  /* 0x0000000604047c20 */ /* 0x004fe20008400000 */
[----:B------:R-:W-:-:S05]  /*0190*/  FMUL R5, R5, UR6 ;  /* 0x0000000605057c20 */ /* 0x000fca0008400000 */
[----:B------:R-:W-:Y:S01]  /*01a0*/  STG.E.64 desc[UR4][R2.64], R4 ;  /* 0x0000000402007986 */ /* 0x000fe2000c101b04 */
[----:B------:R-:W-:Y:S05]  /*01b0*/  EXIT ;  /* 0x000000000000794d */ /* 0x000fea0003800000 */
.L_x_5:
        /* <DEDUP_REMOVED lines=12> */
.L_x_8:


//--------------------- .nv.shared.reserved.0     --------------------------
	.section	.nv.shared.reserved.0,"aw",@nobits
	.weak		__nv_reservedSMEM_offset_0_alias
	.size		__nv_reservedSMEM_offset_0_alias, 0, 64
	.other		__nv_reservedSMEM_offset_0_alias,@"STO_CUDA_RESERVED_SHARED STV_DEFAULT"
__nv_reservedSMEM_offset_0_alias:
	.zero		0
	.zero		64


//--------------------- .nv.constant0._Z20InvNormalize2DKernelPfmmmf --------------------------
	.section	.nv.constant0._Z20InvNormalize2DKernelPfmmmf,"a",@progbits
	.sectionflags	@""
	.align	4
.nv.constant0._Z20InvNormalize2DKernelPfmmmf:
	.zero		932


//--------------------- .nv.constant0._Z20FwdNormalize2DKernelP6float2mmmf --------------------------
	.section	.nv.constant0._Z20FwdNormalize2DKernelP6float2mmmf,"a",@progbits
	.sectionflags	@""
	.align	4
.nv.constant0._Z20FwdNormalize2DKernelP6float2mmmf:
	.zero		932


//--------------------- SYMBOLS --------------------------

	.type		.nv.reservedSmem.offset0,@object
	.size		.nv.reservedSmem.offset0,0x4
